	.headerflags	@"EF_CUDA_TEXMODE_UNIFIED EF_CUDA_64BIT_ADDRESS EF_CUDA_ACCELERATORS EF_CUDA_SM90 EF_CUDA_VIRTUAL_SM(EF_CUDA_SM90)"
	.elftype	@"ET_EXEC"


//--------------------- .nv.info                  --------------------------
	.section	.nv.info,"",@"SHT_CUDA_INFO"
	.align	4


	//----- nvinfo : EIATTR_REGCOUNT
	.align		4
        /*0000*/ 	.byte	0x04, 0x2f
        /*0002*/ 	.short	(.L_1 - .L_0)
	.align		4
.L_0:
        /*0004*/ 	.word	index@(triton_poi_fused__to_copy_add_arange_mul_16)
        /*0008*/ 	.word	0x00000009


	//----- nvinfo : EIATTR_MIN_STACK_SIZE
	.align		4
.L_1:
        /*000c*/ 	.byte	0x04, 0x12
        /*000e*/ 	.short	(.L_3 - .L_2)
	.align		4
.L_2:
        /*0010*/ 	.word	index@(triton_poi_fused__to_copy_add_arange_mul_16)
        /*0014*/ 	.word	0x00000000


	//----- nvinfo : EIATTR_FRAME_SIZE
	.align		4
.L_3:
        /*0018*/ 	.byte	0x04, 0x11
        /*001a*/ 	.short	(.L_5 - .L_4)
	.align		4
.L_4:
        /*001c*/ 	.word	index@(triton_poi_fused__to_copy_add_arange_mul_16)
        /*0020*/ 	.word	0x00000000


	//----- nvinfo : EIATTR_MIN_STACK_SIZE
	.align		4
.L_5:
        /*0024*/ 	.byte	0x04, 0x12
        /*0026*/ 	.short	(.L_7 - .L_6)
	.align		4
.L_6:
        /*0028*/ 	.word	index@(triton_poi_fused__to_copy_add_arange_mul_16)
        /*002c*/ 	.word	0x00000000
.L_7:


//--------------------- .nv.info.triton_poi_fused__to_copy_add_arange_mul_16 --------------------------
	.section	.nv.info.triton_poi_fused__to_copy_add_arange_mul_16,"",@"SHT_CUDA_INFO"
	.sectionflags	@""
	.align	4


	//----- nvinfo : EIATTR_CUDA_API_VERSION
	.align		4
        /*0000*/ 	.byte	0x04, 0x37
        /*0002*/ 	.short	(.L_9 - .L_8)
.L_8:
        /*0004*/ 	.word	0x0000007c


	//----- nvinfo : EIATTR_KPARAM_INFO
	.align		4
.L_9:
        /*0008*/ 	.byte	0x04, 0x17
        /*000a*/ 	.short	(.L_11 - .L_10)
.L_10:
        /*000c*/ 	.word	0x00000000
        /*0010*/ 	.short	0x0001
        /*0012*/ 	.short	0x0008
        /*0014*/ 	.byte	0x00, 0xf0, 0x11, 0x00


	//----- nvinfo : EIATTR_KPARAM_INFO
	.align		4
.L_11:
        /*0018*/ 	.byte	0x04, 0x17
        /*001a*/ 	.short	(.L_13 - .L_12)
.L_12:
        /*001c*/ 	.word	0x00000000
        /*0020*/ 	.short	0x0000
        /*0022*/ 	.short	0x0000
        /*0024*/ 	.byte	0x00, 0xf4, 0x21, 0x00


	//----- nvinfo : EIATTR_SPARSE_MMA_MASK
	.align		4
.L_13:
        /*0028*/ 	.byte	0x03, 0x50
        /*002a*/ 	.short	0x0000


	//----- nvinfo : EIATTR_MAXREG_COUNT
	.align		4
        /*002c*/ 	.byte	0x03, 0x1b
        /*002e*/ 	.short	0x00ff


	//----- nvinfo : EIATTR_EXIT_INSTR_OFFSETS
	.align		4
        /*0030*/ 	.byte	0x04, 0x1c
        /*0032*/ 	.short	(.L_15 - .L_14)


	//   ....[0]....
.L_14:
        /*0034*/ 	.word	0x000000d0


	//   ....[1]....
        /*0038*/ 	.word	0x00000100


	//----- nvinfo : EIATTR_REQNTID
	.align		4
.L_15:
        /*003c*/ 	.byte	0x04, 0x10
        /*003e*/ 	.short	(.L_17 - .L_16)
.L_16:
        /*0040*/ 	.word	0x00000020
        /*0044*/ 	.word	0x00000001
        /*0048*/ 	.word	0x00000001


	//----- nvinfo : EIATTR_CBANK_PARAM_SIZE
	.align		4
.L_17:
        /*004c*/ 	.byte	0x03, 0x19
        /*004e*/ 	.short	0x000c


	//----- nvinfo : EIATTR_PARAM_CBANK
	.align		4
        /*0050*/ 	.byte	0x04, 0x0a
        /*0052*/ 	.short	(.L_19 - .L_18)
	.align		4
.L_18:
        /*0054*/ 	.word	index@(.nv.constant0.triton_poi_fused__to_copy_add_arange_mul_16)
        /*0058*/ 	.short	0x0210
        /*005a*/ 	.short	0x000c


	//----- nvinfo : EIATTR_SW_WAR
	.align		4
.L_19:
        /*005c*/ 	.byte	0x04, 0x36
        /*005e*/ 	.short	(.L_21 - .L_20)
.L_20:
        /*0060*/ 	.word	0x00000008
.L_21:


//--------------------- .nv.callgraph             --------------------------
	.section	.nv.callgraph,"",@"SHT_CUDA_CALLGRAPH"
	.align	4
	.sectionentsize	8
	.align		4
        /*0000*/ 	.word	0x00000000
	.align		4
        /*0004*/ 	.word	0xffffffff
	.align		4
        /*0008*/ 	.word	0x00000000
	.align		4
        /*000c*/ 	.word	0xfffffffe
	.align		4
        /*0010*/ 	.word	0x00000000
	.align		4
        /*0014*/ 	.word	0xfffffffd
	.align		4
        /*0018*/ 	.word	0x00000000
	.align		4
        /*001c*/ 	.word	0xfffffffc


//--------------------- .text.triton_poi_fused__to_copy_add_arange_mul_16 --------------------------
	.section	.text.triton_poi_fused__to_copy_add_arange_mul_16,"ax",@progbits
	.align	128
        .global         triton_poi_fused__to_copy_add_arange_mul_16
        .type           triton_poi_fused__to_copy_add_arange_mul_16,@function
        .size           triton_poi_fused__to_copy_add_arange_mul_16,(.L_x_1 - triton_poi_fused__to_copy_add_arange_mul_16)
        .other          triton_poi_fused__to_copy_add_arange_mul_16,@"STO_CUDA_ENTRY STV_DEFAULT"
triton_poi_fused__to_copy_add_arange_mul_16:
.text.triton_poi_fused__to_copy_add_arange_mul_16:
[----:B------:R-:W0:Y:S02]  /*0000*/  LDC R1, c[0x0][0x28] ;  /* 0x00000a00ff017b82 */ /* 0x000e240000000800 */
[----:B------:R-:W1:Y:S01]  /*0010*/  S2R R6, SR_TID.X ;  /* 0x0000000000067919 */ /* 0x000e620000002100 */
[----:B------:R-:W2:Y:S01]  /*0020*/  LDC.64 R2, c[0x0][0x210] ;  /* 0x00008400ff027b82 */ /* 0x000ea20000000a00 */
[----:B------:R-:W3:Y:S01]  /*0030*/  S2R R5, SR_CTAID.X ;  /* 0x0000000000057919 */ /* 0x000ee20000002500 */
[C---:B-1----:R-:W-:Y:S02]  /*0040*/  LOP3.LUT R0, R6.reuse, 0x7, RZ, 0xc0, !PT ;  /* 0x0000000706007812 */ /* 0x042fe400078ec0ff */
[----:B------:R-:W-:-:S03]  /*0050*/  LOP3.LUT P0, RZ, R6, 0x18, RZ, 0xc0, !PT ;  /* 0x0000001806ff7812 */ /* 0x000fc6000780c0ff */
[----:B---3--:R-:W-:-:S04]  /*0060*/  IMAD R5, R5, 0x8, R0 ;  /* 0x0000000805057824 */ /* 0x008fc800078e0200 */
[C---:B--2---:R-:W-:Y:S01]  /*0070*/  IMAD.WIDE R2, R5.reuse, 0x8, R2 ;  /* 0x0000000805027825 */ /* 0x044fe200078e0202 */
[----:B------:R-:W-:Y:S02]  /*0080*/  I2FP.F32.S32 R0, R5 ;  /* 0x0000000500007245 */ /* 0x000fe40000201400 */
[----:B------:R-:W-:-:S03]  /*0090*/  ISETP.LT.AND P0, PT, R5, 0x8, !P0 ;  /* 0x000000080500780c */ /* 0x000fc60004701270 */
[----:B------:R-:W-:-:S04]  /*00a0*/  FMUL R0, R0, 0.5 ;  /* 0x3f00000000007820 */ /* 0x000fc80000400000 */
[----:B------:R-:W1:Y:S02]  /*00b0*/  F2I.TRUNC.NTZ R4, R0 ;  /* 0x0000000000047305 */ /* 0x000e64000020f100 */
[----:B-1----:R-:W-:-:S04]  /*00c0*/  SHF.R.S32.HI R5, RZ, 0x1f, R4 ;  /* 0x0000001fff057819 */ /* 0x002fc80000011404 */
[----:B------:R-:W-:Y:S05]  /*00d0*/  @!P0 EXIT ;  /* 0x000000000000894d */ /* 0x000fea0003800000 */
[----:B------:R-:W-:Y:S02]  /*00e0*/  ULDC.64 UR4, c[0x0][0x208] ;  /* 0x0000820000047ab9 */ /* 0x000fe40000000a00 */
[----:B------:R-:W-:Y:S01]  /*00f0*/  STG.E.64 desc[UR4][R2.64], R4 ;  /* 0x0000000402007986 */ /* 0x000fe2000c101b04 */
[----:B------:R-:W-:Y:S05]  /*0100*/  EXIT ;  /* 0x000000000000794d */ /* 0x000fea0003800000 */
.L_x_0:
[----:B------:R-:W-:-:S00]  /*0110*/  BRA `(.L_x_0) ;  /* 0xfffffffc00fc7947 */ /* 0x000fc0000383ffff */
[----:B------:R-:W-:-:S00]  /*0120*/  NOP ;  /* 0x0000000000007918 */ /* 0x000fc00000000000 */
        /* <DEDUP_REMOVED lines=13> */
.L_x_1:


//--------------------- .nv.constant0.triton_poi_fused__to_copy_add_arange_mul_16 --------------------------
	.section	.nv.constant0.triton_poi_fused__to_copy_add_arange_mul_16,"a",@progbits
	.sectionflags	@""
	.align	4
.nv.constant0.triton_poi_fused__to_copy_add_arange_mul_16:
	.zero		540
